//
// Generated by NVIDIA NVVM Compiler
//
// Compiler Build ID: CL-36424714
// Cuda compilation tools, release 13.0, V13.0.88
// Based on NVVM 20.0.0
//

.version 9.0
.target sm_100
.address_size 64

	// .globl	_Z21sum_leibnitz_elementsIdEvPT_m

.visible .entry _Z21sum_leibnitz_elementsIdEvPT_m(
	.param .u64 .ptr .align 1 _Z21sum_leibnitz_elementsIdEvPT_m_param_0,
	.param .u64 _Z21sum_leibnitz_elementsIdEvPT_m_param_1
)
{
	.reg .pred 	%p<2>;
	.reg .b32 	%r<5>;
	.reg .b64 	%rd<10>;
	.reg .b64 	%fd<4>;

	ld.param.u64 	%rd2, [_Z21sum_leibnitz_elementsIdEvPT_m_param_0];
	ld.param.u64 	%rd3, [_Z21sum_leibnitz_elementsIdEvPT_m_param_1];
	mov.u32 	%r1, %ctaid.x;
	mov.u32 	%r2, %ntid.x;
	mov.u32 	%r3, %tid.x;
	mad.lo.s32 	%r4, %r1, %r2, %r3;
	cvt.u64.u32 	%rd1, %r4;
	setp.le.u64 	%p1, %rd3, %rd1;
	@%p1 bra 	$L__BB0_2;
	cvta.to.global.u64 	%rd4, %rd2;
	add.s64 	%rd5, %rd3, %rd1;
	shl.b64 	%rd6, %rd5, 3;
	add.s64 	%rd7, %rd4, %rd6;
	ld.global.f64 	%fd1, [%rd7];
	shl.b64 	%rd8, %rd1, 3;
	add.s64 	%rd9, %rd4, %rd8;
	ld.global.f64 	%fd2, [%rd9];
	add.f64 	%fd3, %fd1, %fd2;
	st.global.f64 	[%rd9], %fd3;
$L__BB0_2:
	ret;

}


// ===== COMPILED SASS (sm_100) =====

	.target	sm_100

	.elftype	@"ET_EXEC"


//--------------------- .note.nv.tkinfo           --------------------------
	.section	.note.nv.tkinfo,"",@"SHT_NOTE"
	.sectionflags	@"SHF_NOTE_NV_TKINFO"
	.tkinfo
        /*0018*/ 	.word	0x00000002
        /*0030*/ 	.string	""
        /*0030*/ 	.string	"ptxas"
        /*0030*/ 	.string	"Cuda compilation tools, release 13.0, V13.0.88"
        /*0030*/ 	.string	"Build cuda_13.0.r13.0/compiler.36424714_0"
        /*0030*/ 	.string	"-arch sm_100 -m 64 "



//--------------------- .note.nv.cuinfo           --------------------------
	.section	.note.nv.cuinfo,"",@"SHT_NOTE"
	.sectionflags	@"SHF_NOTE_NV_CUINFO"
        /*0018*/ 	.short	0x0002
        /*001a*/ 	.short	0x0064
        /*001c*/ 	.short	0x0082
	.zero		2


//--------------------- .nv.info                  --------------------------
	.section	.nv.info,"",@"SHT_CUDA_INFO"
	.align	4


	//----- nvinfo : EIATTR_REGCOUNT
	.align		4
        /*0000*/ 	.byte	0x04, 0x2f
        /*0002*/ 	.short	(.L_1 - .L_0)
	.align		4
.L_0:
        /*0004*/ 	.word	index@(_Z21sum_leibnitz_elementsIdEvPT_m)
        /*0008*/ 	.word	0x0000000c


	//----- nvinfo : EIATTR_FRAME_SIZE
	.align		4
.L_1:
        /*000c*/ 	.byte	0x04, 0x11
        /*000e*/ 	.short	(.L_3 - .L_2)
	.align		4
.L_2:
        /*0010*/ 	.word	index@(_Z21sum_leibnitz_elementsIdEvPT_m)
        /*0014*/ 	.word	0x00000000


	//----- nvinfo : EIATTR_MIN_STACK_SIZE
	.align		4
.L_3:
        /*0018*/ 	.byte	0x04, 0x12
        /*001a*/ 	.short	(.L_5 - .L_4)
	.align		4
.L_4:
        /*001c*/ 	.word	index@(_Z21sum_leibnitz_elementsIdEvPT_m)
        /*0020*/ 	.word	0x00000000
.L_5:


//--------------------- .nv.compat                --------------------------
	.section	.nv.compat,"",@"SHT_CUDA_COMPAT_INFO"
	.align	4
        /*0000*/ 	.byte	0x02, 0x09, 0x00, 0x00, 0x02, 0x02, 0x01, 0x00, 0x02, 0x05, 0x05, 0x00, 0x03, 0x07, 0x01, 0x01
        /*0010*/ 	.byte	0x02, 0x03, 0x00, 0x00, 0x02, 0x06, 0x01, 0x00, 0x04, 0x0b, 0x08, 0x00, 0x01, 0x00, 0x00, 0x00
        /*0020*/ 	.byte	0x00, 0x00, 0x00, 0x00


//--------------------- .nv.info._Z21sum_leibnitz_elementsIdEvPT_m --------------------------
	.section	.nv.info._Z21sum_leibnitz_elementsIdEvPT_m,"",@"SHT_CUDA_INFO"
	.sectionflags	@""
	.align	4


	//----- nvinfo : EIATTR_CUDA_API_VERSION
	.align		4
        /*0000*/ 	.byte	0x04, 0x37
        /*0002*/ 	.short	(.L_7 - .L_6)
.L_6:
        /*0004*/ 	.word	0x00000082


	//----- nvinfo : EIATTR_KPARAM_INFO
	.align		4
.L_7:
        /*0008*/ 	.byte	0x04, 0x17
        /*000a*/ 	.short	(.L_9 - .L_8)
.L_8:
        /*000c*/ 	.word	0x00000000
        /*0010*/ 	.short	0x0001
        /*0012*/ 	.short	0x0008
        /*0014*/ 	.byte	0x00, 0xf0, 0x21, 0x00


	//----- nvinfo : EIATTR_KPARAM_INFO
	.align		4
.L_9:
        /*0018*/ 	.byte	0x04, 0x17
        /*001a*/ 	.short	(.L_11 - .L_10)
.L_10:
        /*001c*/ 	.word	0x00000000
        /*0020*/ 	.short	0x0000
        /*0022*/ 	.short	0x0000
        /*0024*/ 	.byte	0x00, 0xf5, 0x21, 0x00


	//----- nvinfo : EIATTR_SPARSE_MMA_MASK
	.align		4
.L_11:
        /*0028*/ 	.byte	0x03, 0x50
        /*002a*/ 	.short	0x0000


	//----- nvinfo : EIATTR_MAXREG_COUNT
	.align		4
        /*002c*/ 	.byte	0x03, 0x1b
        /*002e*/ 	.short	0x00ff


	//----- nvinfo : EIATTR_MERCURY_ISA_VERSION
	.align		4
        /*0030*/ 	.byte	0x03, 0x5f
        /*0032*/ 	.short	0x0101


	//----- nvinfo : EIATTR_VRC_CTA_INIT_COUNT
	.align		4
        /*0034*/ 	.byte	0x02, 0x4a
	.zero		1
	.zero		1


	//----- nvinfo : EIATTR_EXIT_INSTR_OFFSETS
	.align		4
        /*0038*/ 	.byte	0x04, 0x1c
        /*003a*/ 	.short	(.L_13 - .L_12)


	//   ....[0]....
.L_12:
        /*003c*/ 	.word	0x00000080


	//   ....[1]....
        /*0040*/ 	.word	0x00000150


	//----- nvinfo : EIATTR_CBANK_PARAM_SIZE
	.align		4
.L_13:
        /*0044*/ 	.byte	0x03, 0x19
        /*0046*/ 	.short	0x0010


	//----- nvinfo : EIATTR_PARAM_CBANK
	.align		4
        /*0048*/ 	.byte	0x04, 0x0a
        /*004a*/ 	.short	(.L_15 - .L_14)
	.align		4
.L_14:
        /*004c*/ 	.word	index@(.nv.constant0._Z21sum_leibnitz_elementsIdEvPT_m)
        /*0050*/ 	.short	0x0380
        /*0052*/ 	.short	0x0010


	//----- nvinfo : EIATTR_SW_WAR
	.align		4
.L_15:
        /*0054*/ 	.byte	0x04, 0x36
        /*0056*/ 	.short	(.L_17 - .L_16)
.L_16:
        /*0058*/ 	.word	0x00000008
.L_17:


//--------------------- .nv.callgraph             --------------------------
	.section	.nv.callgraph,"",@"SHT_CUDA_CALLGRAPH"
	.align	4
	.sectionentsize	8
	.align		4
        /*0000*/ 	.word	0x00000000
	.align		4
        /*0004*/ 	.word	0xffffffff
	.align		4
        /*0008*/ 	.word	0x00000000
	.align		4
        /*000c*/ 	.word	0xfffffffe
	.align		4
        /*0010*/ 	.word	0x00000000
	.align		4
        /*0014*/ 	.word	0xfffffffd
	.align		4
        /*0018*/ 	.word	0x00000000
	.align		4
        /*001c*/ 	.word	0xfffffffc


//--------------------- .text._Z21sum_leibnitz_elementsIdEvPT_m --------------------------
	.section	.text._Z21sum_leibnitz_elementsIdEvPT_m,"ax",@progbits
	.align	128
        .global         _Z21sum_leibnitz_elementsIdEvPT_m
        .type           _Z21sum_leibnitz_elementsIdEvPT_m,@function
        .size           _Z21sum_leibnitz_elementsIdEvPT_m,(.L_x_1 - _Z21sum_leibnitz_elementsIdEvPT_m)
        .other          _Z21sum_leibnitz_elementsIdEvPT_m,@"STO_CUDA_ENTRY STV_DEFAULT"
_Z21sum_leibnitz_elementsIdEvPT_m:
.text._Z21sum_leibnitz_elementsIdEvPT_m:
[----:B------:R-:W-:Y:S01]  /*0000*/  LDC R1, c[0x0][0x37c] ;  /* 0x0000df00ff017b82 */ /* 0x000fe20000000800 */
[----:B------:R-:W0:Y:S07]  /*0010*/  S2R R3, SR_TID.X ;  /* 0x0000000000037919 */ /* 0x000e2e0000002100 */
[----:B------:R-:W0:Y:S01]  /*0020*/  S2UR UR4, SR_CTAID.X ;  /* 0x00000000000479c3 */ /* 0x000e220000002500 */
[----:B------:R-:W1:Y:S07]  /*0030*/  LDCU.64 UR6, c[0x0][0x388] ;  /* 0x00007100ff0677ac */ /* 0x000e6e0008000a00 */
[----:B------:R-:W0:Y:S02]  /*0040*/  LDC R0, c[0x0][0x360] ;  /* 0x0000d800ff007b82 */ /* 0x000e240000000800 */
[----:B0-----:R-:W-:-:S05]  /*0050*/  IMAD R0, R0, UR4, R3 ;  /* 0x0000000400007c24 */ /* 0x001fca000f8e0203 */
[----:B-1----:R-:W-:-:S04]  /*0060*/  ISETP.GE.U32.AND P0, PT, R0, UR6, PT ;  /* 0x0000000600007c0c */ /* 0x002fc8000bf06070 */
[----:B------:R-:W-:-:S13]  /*0070*/  ISETP.GE.U32.AND.EX P0, PT, RZ, UR7, PT, P0 ;  /* 0x00000007ff007c0c */ /* 0x000fda000bf06100 */
[----:B------:R-:W-:Y:S05]  /*0080*/  @P0 EXIT ;  /* 0x000000000000094d */ /* 0x000fea0003800000 */
[----:B------:R-:W0:Y:S01]  /*0090*/  LDCU.64 UR8, c[0x0][0x380] ;  /* 0x00007000ff0877ac */ /* 0x000e220008000a00 */
[----:B------:R-:W-:Y:S01]  /*00a0*/  IADD3 R2, P0, PT, R0, UR6, RZ ;  /* 0x0000000600027c10 */ /* 0x000fe2000ff1e0ff */
[----:B------:R-:W1:Y:S04]  /*00b0*/  LDCU.64 UR4, c[0x0][0x358] ;  /* 0x00006b00ff0477ac */ /* 0x000e680008000a00 */
[----:B------:R-:W-:Y:S01]  /*00c0*/  IMAD.X R3, RZ, RZ, UR7, P0 ;  /* 0x00000007ff037e24 */ /* 0x000fe200080e06ff */
[----:B0-----:R-:W-:Y:S02]  /*00d0*/  LEA R8, P0, R2, UR8, 0x3 ;  /* 0x0000000802087c11 */ /* 0x001fe4000f8018ff */
[----:B------:R-:W-:Y:S02]  /*00e0*/  LEA R4, P1, R0, UR8, 0x3 ;  /* 0x0000000800047c11 */ /* 0x000fe4000f8218ff */
[----:B------:R-:W-:-:S02]  /*00f0*/  LEA.HI.X R9, R2, UR9, R3, 0x3, P0 ;  /* 0x0000000902097c11 */ /* 0x000fc400080f1c03 */
[----:B------:R-:W-:-:S03]  /*0100*/  LEA.HI.X R5, R0, UR9, RZ, 0x3, P1 ;  /* 0x0000000900057c11 */ /* 0x000fc600088f1cff */
[----:B-1----:R-:W2:Y:S04]  /*0110*/  LDG.E.64 R2, desc[UR4][R8.64] ;  /* 0x0000000408027981 */ /* 0x002ea8000c1e1b00 */
[----:B------:R-:W2:Y:S02]  /*0120*/  LDG.E.64 R6, desc[UR4][R4.64] ;  /* 0x0000000404067981 */ /* 0x000ea4000c1e1b00 */
[----:B--2---:R-:W-:-:S07]  /*0130*/  DADD R2, R2, R6 ;  /* 0x0000000002027229 */ /* 0x004fce0000000006 */
[----:B------:R-:W-:Y:S01]  /*0140*/  STG.E.64 desc[UR4][R4.64], R2 ;  /* 0x0000000204007986 */ /* 0x000fe2000c101b04 */
[----:B------:R-:W-:Y:S05]  /*0150*/  EXIT ;  /* 0x000000000000794d */ /* 0x000fea0003800000 */
.L_x_0:
[----:B------:R-:W-:-:S00]  /*0160*/  BRA `(.L_x_0) ;  /* 0xfffffffc00fc7947 */ /* 0x000fc0000383ffff */
[----:B------:R-:W-:-:S00]  /*0170*/  NOP ;  /* 0x0000000000007918 */ /* 0x000fc00000000000 */
        /* <DEDUP_REMOVED lines=8> */
.L_x_1:


//--------------------- .nv.shared.reserved.0     --------------------------
	.section	.nv.shared.reserved.0,"aw",@nobits
	.weak		__nv_reservedSMEM_offset_0_alias
	.size		__nv_reservedSMEM_offset_0_alias, 0, 64
	.other		__nv_reservedSMEM_offset_0_alias,@"STO_CUDA_RESERVED_SHARED STV_DEFAULT"
__nv_reservedSMEM_offset_0_alias:
	.zero		0
	.zero		64


//--------------------- .nv.constant0._Z21sum_leibnitz_elementsIdEvPT_m --------------------------
	.section	.nv.constant0._Z21sum_leibnitz_elementsIdEvPT_m,"a",@progbits
	.sectionflags	@""
	.align	4
.nv.constant0._Z21sum_leibnitz_elementsIdEvPT_m:
	.zero		912


//--------------------- SYMBOLS --------------------------

	.type		.nv.reservedSmem.offset0,@object
	.size		.nv.reservedSmem.offset0,0x4
